	.headerflags	@"EF_CUDA_TEXMODE_UNIFIED EF_CUDA_64BIT_ADDRESS EF_CUDA_ACCELERATORS EF_CUDA_SM90 EF_CUDA_VIRTUAL_SM(EF_CUDA_SM90)"
	.elftype	@"ET_EXEC"


//--------------------- .nv.info                  --------------------------
	.section	.nv.info,"",@"SHT_CUDA_INFO"
	.align	4


	//----- nvinfo : EIATTR_REGCOUNT
	.align		4
        /*0000*/ 	.byte	0x04, 0x2f
        /*0002*/ 	.short	(.L_1 - .L_0)
	.align		4
.L_0:
        /*0004*/ 	.word	index@(triton_poi_fused_clamp_convolution_pow_sub_2)
        /*0008*/ 	.word	0x0000000a


	//----- nvinfo : EIATTR_MIN_STACK_SIZE
	.align		4
.L_1:
        /*000c*/ 	.byte	0x04, 0x12
        /*000e*/ 	.short	(.L_3 - .L_2)
	.align		4
.L_2:
        /*0010*/ 	.word	index@(triton_poi_fused_clamp_convolution_pow_sub_2)
        /*0014*/ 	.word	0x00000000


	//----- nvinfo : EIATTR_FRAME_SIZE
	.align		4
.L_3:
        /*0018*/ 	.byte	0x04, 0x11
        /*001a*/ 	.short	(.L_5 - .L_4)
	.align		4
.L_4:
        /*001c*/ 	.word	index@(triton_poi_fused_clamp_convolution_pow_sub_2)
        /*0020*/ 	.word	0x00000000


	//----- nvinfo : EIATTR_MIN_STACK_SIZE
	.align		4
.L_5:
        /*0024*/ 	.byte	0x04, 0x12
        /*0026*/ 	.short	(.L_7 - .L_6)
	.align		4
.L_6:
        /*0028*/ 	.word	index@(triton_poi_fused_clamp_convolution_pow_sub_2)
        /*002c*/ 	.word	0x00000000
.L_7:


//--------------------- .nv.info.triton_poi_fused_clamp_convolution_pow_sub_2 --------------------------
	.section	.nv.info.triton_poi_fused_clamp_convolution_pow_sub_2,"",@"SHT_CUDA_INFO"
	.sectionflags	@""
	.align	4


	//----- nvinfo : EIATTR_CUDA_API_VERSION
	.align		4
        /*0000*/ 	.byte	0x04, 0x37
        /*0002*/ 	.short	(.L_9 - .L_8)
.L_8:
        /*0004*/ 	.word	0x0000007c


	//----- nvinfo : EIATTR_KPARAM_INFO
	.align		4
.L_9:
        /*0008*/ 	.byte	0x04, 0x17
        /*000a*/ 	.short	(.L_11 - .L_10)
.L_10:
        /*000c*/ 	.word	0x00000000
        /*0010*/ 	.short	0x0002
        /*0012*/ 	.short	0x0010
        /*0014*/ 	.byte	0x00, 0xf0, 0x11, 0x00


	//----- nvinfo : EIATTR_KPARAM_INFO
	.align		4
.L_11:
        /*0018*/ 	.byte	0x04, 0x17
        /*001a*/ 	.short	(.L_13 - .L_12)
.L_12:
        /*001c*/ 	.word	0x00000000
        /*0020*/ 	.short	0x0001
        /*0022*/ 	.short	0x0008
        /*0024*/ 	.byte	0x00, 0xf4, 0x21, 0x00


	//----- nvinfo : EIATTR_KPARAM_INFO
	.align		4
.L_13:
        /*0028*/ 	.byte	0x04, 0x17
        /*002a*/ 	.short	(.L_15 - .L_14)
.L_14:
        /*002c*/ 	.word	0x00000000
        /*0030*/ 	.short	0x0000
        /*0032*/ 	.short	0x0000
        /*0034*/ 	.byte	0x00, 0xf4, 0x21, 0x00


	//----- nvinfo : EIATTR_SPARSE_MMA_MASK
	.align		4
.L_15:
        /*0038*/ 	.byte	0x03, 0x50
        /*003a*/ 	.short	0x0000


	//----- nvinfo : EIATTR_MAXREG_COUNT
	.align		4
        /*003c*/ 	.byte	0x03, 0x1b
        /*003e*/ 	.short	0x00ff


	//----- nvinfo : EIATTR_EXIT_INSTR_OFFSETS
	.align		4
        /*0040*/ 	.byte	0x04, 0x1c
        /*0042*/ 	.short	(.L_17 - .L_16)


	//   ....[0]....
.L_16:
        /*0044*/ 	.word	0x00000130


	//   ....[1]....
        /*0048*/ 	.word	0x00000150


	//----- nvinfo : EIATTR_REQNTID
	.align		4
.L_17:
        /*004c*/ 	.byte	0x04, 0x10
        /*004e*/ 	.short	(.L_19 - .L_18)
.L_18:
        /*0050*/ 	.word	0x00000020
        /*0054*/ 	.word	0x00000001
        /*0058*/ 	.word	0x00000001


	//----- nvinfo : EIATTR_CBANK_PARAM_SIZE
	.align		4
.L_19:
        /*005c*/ 	.byte	0x03, 0x19
        /*005e*/ 	.short	0x0014


	//----- nvinfo : EIATTR_PARAM_CBANK
	.align		4
        /*0060*/ 	.byte	0x04, 0x0a
        /*0062*/ 	.short	(.L_21 - .L_20)
	.align		4
.L_20:
        /*0064*/ 	.word	index@(.nv.constant0.triton_poi_fused_clamp_convolution_pow_sub_2)
        /*0068*/ 	.short	0x0210
        /*006a*/ 	.short	0x0014


	//----- nvinfo : EIATTR_SW_WAR
	.align		4
.L_21:
        /*006c*/ 	.byte	0x04, 0x36
        /*006e*/ 	.short	(.L_23 - .L_22)
.L_22:
        /*0070*/ 	.word	0x00000008
.L_23:


//--------------------- .nv.callgraph             --------------------------
	.section	.nv.callgraph,"",@"SHT_CUDA_CALLGRAPH"
	.align	4
	.sectionentsize	8
	.align		4
        /*0000*/ 	.word	0x00000000
	.align		4
        /*0004*/ 	.word	0xffffffff
	.align		4
        /*0008*/ 	.word	0x00000000
	.align		4
        /*000c*/ 	.word	0xfffffffe
	.align		4
        /*0010*/ 	.word	0x00000000
	.align		4
        /*0014*/ 	.word	0xfffffffd
	.align		4
        /*0018*/ 	.word	0x00000000
	.align		4
        /*001c*/ 	.word	0xfffffffc


//--------------------- .text.triton_poi_fused_clamp_convolution_pow_sub_2 --------------------------
	.section	.text.triton_poi_fused_clamp_convolution_pow_sub_2,"ax",@progbits
	.align	128
        .global         triton_poi_fused_clamp_convolution_pow_sub_2
        .type           triton_poi_fused_clamp_convolution_pow_sub_2,@function
        .size           triton_poi_fused_clamp_convolution_pow_sub_2,(.L_x_1 - triton_poi_fused_clamp_convolution_pow_sub_2)
        .other          triton_poi_fused_clamp_convolution_pow_sub_2,@"STO_CUDA_ENTRY STV_DEFAULT"
triton_poi_fused_clamp_convolution_pow_sub_2:
.text.triton_poi_fused_clamp_convolution_pow_sub_2:
[----:B------:R-:W0:Y:S02]  /*0000*/  LDC R1, c[0x0][0x28] ;  /* 0x00000a00ff017b82 */ /* 0x000e240000000800 */
[----:B------:R-:W1:Y:S01]  /*0010*/  S2R R6, SR_TID.X ;  /* 0x0000000000067919 */ /* 0x000e620000002100 */
[----:B------:R-:W2:Y:S01]  /*0020*/  LDC.64 R2, c[0x0][0x210] ;  /* 0x00008400ff027b82 */ /* 0x000ea20000000a00 */
[----:B------:R-:W-:Y:S01]  /*0030*/  ULDC.64 UR4, c[0x0][0x208] ;  /* 0x0000820000047ab9 */ /* 0x000fe20000000a00 */
[----:B------:R-:W3:Y:S06]  /*0040*/  S2R R7, SR_CTAID.X ;  /* 0x0000000000077919 */ /* 0x000eec0000002500 */
[----:B------:R-:W4:Y:S01]  /*0050*/  LDC.64 R4, c[0x0][0x218] ;  /* 0x00008600ff047b82 */ /* 0x000f220000000a00 */
[----:B-1----:R-:W-:-:S05]  /*0060*/  LOP3.LUT R0, R6, 0x3, RZ, 0xc0, !PT ;  /* 0x0000000306007812 */ /* 0x002fca00078ec0ff */
[----:B---3--:R-:W-:Y:S02]  /*0070*/  IMAD R7, R7, 0x4, R0 ;  /* 0x0000000407077824 */ /* 0x008fe400078e0200 */
[----:B------:R-:W-:Y:S02]  /*0080*/  IMAD.MOV.U32 R0, RZ, RZ, RZ ;  /* 0x000000ffff007224 */ /* 0x000fe400078e00ff */
[C---:B--2---:R-:W-:Y:S01]  /*0090*/  IMAD.WIDE R2, R7.reuse, 0x4, R2 ;  /* 0x0000000407027825 */ /* 0x044fe200078e0202 */
[----:B------:R-:W-:-:S13]  /*00a0*/  ISETP.GE.AND P0, PT, R7, 0x4, PT ;  /* 0x000000040700780c */ /* 0x000fda0003f06270 */
[----:B------:R-:W2:Y:S01]  /*00b0*/  @!P0 LDG.E R0, desc[UR4][R2.64] ;  /* 0x0000000402008981 */ /* 0x000ea2000c1e1900 */
[----:B------:R-:W-:Y:S01]  /*00c0*/  LOP3.LUT P0, RZ, R6, 0x1c, RZ, 0xc0, !PT ;  /* 0x0000001c06ff7812 */ /* 0x000fe2000780c0ff */
[----:B----4-:R-:W-:-:S03]  /*00d0*/  IMAD.WIDE R4, R7, 0x4, R4 ;  /* 0x0000000407047825 */ /* 0x010fc600078e0204 */
[----:B------:R-:W-:Y:S02]  /*00e0*/  ISETP.LT.AND P0, PT, R7, 0x4, !P0 ;  /* 0x000000040700780c */ /* 0x000fe40004701270 */
[C---:B--2---:R-:W-:Y:S02]  /*00f0*/  FSETP.GT.AND P1, PT, R0.reuse, 0.0010000072652474045753, PT ;  /* 0x3a8312ad0000780b */ /* 0x044fe40003f24000 */
[----:B------:R-:W-:-:S11]  /*0100*/  FSETP.NAN.AND P2, PT, R0, R0, PT ;  /* 0x000000000000720b */ /* 0x000fd60003f48000 */
[----:B------:R-:W-:-:S05]  /*0110*/  @!P1 FSEL R0, R0, 0.0010000072652474045753, P2 ;  /* 0x3a8312ad00009808 */ /* 0x000fca0001000000 */
[----:B------:R-:W-:Y:S01]  /*0120*/  FFMA R7, R0, R0, -1.4551915228366851807e-11 ;  /* 0xad80000000077423 */ /* 0x000fe20000000000 */
[----:B------:R-:W-:Y:S06]  /*0130*/  @!P0 EXIT ;  /* 0x000000000000894d */ /* 0x000fec0003800000 */
[----:B------:R-:W-:Y:S01]  /*0140*/  STG.E desc[UR4][R4.64], R7 ;  /* 0x0000000704007986 */ /* 0x000fe2000c101904 */
[----:B------:R-:W-:Y:S05]  /*0150*/  EXIT ;  /* 0x000000000000794d */ /* 0x000fea0003800000 */
.L_x_0:
[----:B------:R-:W-:-:S00]  /*0160*/  BRA `(.L_x_0) ;  /* 0xfffffffc00fc7947 */ /* 0x000fc0000383ffff */
[----:B------:R-:W-:-:S00]  /*0170*/  NOP ;  /* 0x0000000000007918 */ /* 0x000fc00000000000 */
        /* <DEDUP_REMOVED lines=8> */
.L_x_1:


//--------------------- .nv.constant0.triton_poi_fused_clamp_convolution_pow_sub_2 --------------------------
	.section	.nv.constant0.triton_poi_fused_clamp_convolution_pow_sub_2,"a",@progbits
	.sectionflags	@""
	.align	4
.nv.constant0.triton_poi_fused_clamp_convolution_pow_sub_2:
	.zero		548
